//
// Generated by NVIDIA NVVM Compiler
//
// Compiler Build ID: CL-36424714
// Cuda compilation tools, release 13.0, V13.0.88
// Based on NVVM 20.0.0
//

.version 9.0
.target sm_100
.address_size 64

	// .globl	_Z13what_is_my_idPjS_S_

.visible .entry _Z13what_is_my_idPjS_S_(
	.param .u64 .ptr .align 1 _Z13what_is_my_idPjS_S__param_0,
	.param .u64 .ptr .align 1 _Z13what_is_my_idPjS_S__param_1,
	.param .u64 .ptr .align 1 _Z13what_is_my_idPjS_S__param_2
)
{
	.reg .b32 	%r<11>;
	.reg .b64 	%rd<11>;

	ld.param.u64 	%rd1, [_Z13what_is_my_idPjS_S__param_0];
	ld.param.u64 	%rd2, [_Z13what_is_my_idPjS_S__param_1];
	ld.param.u64 	%rd3, [_Z13what_is_my_idPjS_S__param_2];
	cvta.to.global.u64 	%rd4, %rd3;
	cvta.to.global.u64 	%rd5, %rd2;
	cvta.to.global.u64 	%rd6, %rd1;
	mov.u32 	%r1, %ctaid.x;
	mov.u32 	%r2, %ntid.x;
	mov.u32 	%r3, %tid.x;
	mad.lo.s32 	%r4, %r1, %r2, %r3;
	mul.wide.u32 	%rd7, %r4, 4;
	add.s64 	%rd8, %rd6, %rd7;
	st.global.u32 	[%rd8], %r1;
	add.s64 	%rd9, %rd5, %rd7;
	st.global.u32 	[%rd9], %r3;
	mul.lo.s32 	%r5, %r1, 10240;
	and.b32  	%r6, %r5, 1046528;
	shl.b32 	%r7, %r4, 20;
	and.b32  	%r8, %r7, 1072693248;
	or.b32  	%r9, %r6, %r8;
	or.b32  	%r10, %r9, %r3;
	add.s64 	%rd10, %rd4, %rd7;
	st.global.u32 	[%rd10], %r10;
	ret;

}


// ===== COMPILED SASS (sm_100) =====

	.target	sm_100

	.elftype	@"ET_EXEC"


//--------------------- .note.nv.tkinfo           --------------------------
	.section	.note.nv.tkinfo,"",@"SHT_NOTE"
	.sectionflags	@"SHF_NOTE_NV_TKINFO"
	.tkinfo
        /*0018*/ 	.word	0x00000002
        /*0030*/ 	.string	""
        /*0030*/ 	.string	"ptxas"
        /*0030*/ 	.string	"Cuda compilation tools, release 13.0, V13.0.88"
        /*0030*/ 	.string	"Build cuda_13.0.r13.0/compiler.36424714_0"
        /*0030*/ 	.string	"-arch sm_100 -m 64 "



//--------------------- .note.nv.cuinfo           --------------------------
	.section	.note.nv.cuinfo,"",@"SHT_NOTE"
	.sectionflags	@"SHF_NOTE_NV_CUINFO"
        /*0018*/ 	.short	0x0002
        /*001a*/ 	.short	0x0064
        /*001c*/ 	.short	0x0082
	.zero		2


//--------------------- .nv.info                  --------------------------
	.section	.nv.info,"",@"SHT_CUDA_INFO"
	.align	4


	//----- nvinfo : EIATTR_REGCOUNT
	.align		4
        /*0000*/ 	.byte	0x04, 0x2f
        /*0002*/ 	.short	(.L_1 - .L_0)
	.align		4
.L_0:
        /*0004*/ 	.word	index@(_Z13what_is_my_idPjS_S_)
        /*0008*/ 	.word	0x00000012


	//----- nvinfo : EIATTR_FRAME_SIZE
	.align		4
.L_1:
        /*000c*/ 	.byte	0x04, 0x11
        /*000e*/ 	.short	(.L_3 - .L_2)
	.align		4
.L_2:
        /*0010*/ 	.word	index@(_Z13what_is_my_idPjS_S_)
        /*0014*/ 	.word	0x00000000


	//----- nvinfo : EIATTR_MIN_STACK_SIZE
	.align		4
.L_3:
        /*0018*/ 	.byte	0x04, 0x12
        /*001a*/ 	.short	(.L_5 - .L_4)
	.align		4
.L_4:
        /*001c*/ 	.word	index@(_Z13what_is_my_idPjS_S_)
        /*0020*/ 	.word	0x00000000
.L_5:


//--------------------- .nv.compat                --------------------------
	.section	.nv.compat,"",@"SHT_CUDA_COMPAT_INFO"
	.align	4
        /*0000*/ 	.byte	0x02, 0x09, 0x00, 0x00, 0x02, 0x02, 0x01, 0x00, 0x02, 0x05, 0x05, 0x00, 0x03, 0x07, 0x01, 0x01
        /*0010*/ 	.byte	0x02, 0x03, 0x00, 0x00, 0x02, 0x06, 0x01, 0x00, 0x04, 0x0b, 0x08, 0x00, 0x09, 0x00, 0x00, 0x00
        /*0020*/ 	.byte	0x00, 0x00, 0x00, 0x00


//--------------------- .nv.info._Z13what_is_my_idPjS_S_ --------------------------
	.section	.nv.info._Z13what_is_my_idPjS_S_,"",@"SHT_CUDA_INFO"
	.sectionflags	@""
	.align	4


	//----- nvinfo : EIATTR_CUDA_API_VERSION
	.align		4
        /*0000*/ 	.byte	0x04, 0x37
        /*0002*/ 	.short	(.L_7 - .L_6)
.L_6:
        /*0004*/ 	.word	0x00000082


	//----- nvinfo : EIATTR_KPARAM_INFO
	.align		4
.L_7:
        /*0008*/ 	.byte	0x04, 0x17
        /*000a*/ 	.short	(.L_9 - .L_8)
.L_8:
        /*000c*/ 	.word	0x00000000
        /*0010*/ 	.short	0x0002
        /*0012*/ 	.short	0x0010
        /*0014*/ 	.byte	0x00, 0xf5, 0x21, 0x00


	//----- nvinfo : EIATTR_KPARAM_INFO
	.align		4
.L_9:
        /*0018*/ 	.byte	0x04, 0x17
        /*001a*/ 	.short	(.L_11 - .L_10)
.L_10:
        /*001c*/ 	.word	0x00000000
        /*0020*/ 	.short	0x0001
        /*0022*/ 	.short	0x0008
        /*0024*/ 	.byte	0x00, 0xf5, 0x21, 0x00


	//----- nvinfo : EIATTR_KPARAM_INFO
	.align		4
.L_11:
        /*0028*/ 	.byte	0x04, 0x17
        /*002a*/ 	.short	(.L_13 - .L_12)
.L_12:
        /*002c*/ 	.word	0x00000000
        /*0030*/ 	.short	0x0000
        /*0032*/ 	.short	0x0000
        /*0034*/ 	.byte	0x00, 0xf5, 0x21, 0x00


	//----- nvinfo : EIATTR_SPARSE_MMA_MASK
	.align		4
.L_13:
        /*0038*/ 	.byte	0x03, 0x50
        /*003a*/ 	.short	0x0000


	//----- nvinfo : EIATTR_MAXREG_COUNT
	.align		4
        /*003c*/ 	.byte	0x03, 0x1b
        /*003e*/ 	.short	0x00ff


	//----- nvinfo : EIATTR_MERCURY_ISA_VERSION
	.align		4
        /*0040*/ 	.byte	0x03, 0x5f
        /*0042*/ 	.short	0x0101


	//----- nvinfo : EIATTR_VRC_CTA_INIT_COUNT
	.align		4
        /*0044*/ 	.byte	0x02, 0x4a
	.zero		1
	.zero		1


	//----- nvinfo : EIATTR_EXIT_INSTR_OFFSETS
	.align		4
        /*0048*/ 	.byte	0x04, 0x1c
        /*004a*/ 	.short	(.L_15 - .L_14)


	//   ....[0]....
.L_14:
        /*004c*/ 	.word	0x00000140


	//----- nvinfo : EIATTR_CBANK_PARAM_SIZE
	.align		4
.L_15:
        /*0050*/ 	.byte	0x03, 0x19
        /*0052*/ 	.short	0x0018


	//----- nvinfo : EIATTR_PARAM_CBANK
	.align		4
        /*0054*/ 	.byte	0x04, 0x0a
        /*0056*/ 	.short	(.L_17 - .L_16)
	.align		4
.L_16:
        /*0058*/ 	.word	index@(.nv.constant0._Z13what_is_my_idPjS_S_)
        /*005c*/ 	.short	0x0380
        /*005e*/ 	.short	0x0018


	//----- nvinfo : EIATTR_SW_WAR
	.align		4
.L_17:
        /*0060*/ 	.byte	0x04, 0x36
        /*0062*/ 	.short	(.L_19 - .L_18)
.L_18:
        /*0064*/ 	.word	0x00000008
.L_19:


//--------------------- .nv.callgraph             --------------------------
	.section	.nv.callgraph,"",@"SHT_CUDA_CALLGRAPH"
	.align	4
	.sectionentsize	8
	.align		4
        /*0000*/ 	.word	0x00000000
	.align		4
        /*0004*/ 	.word	0xffffffff
	.align		4
        /*0008*/ 	.word	0x00000000
	.align		4
        /*000c*/ 	.word	0xfffffffe
	.align		4
        /*0010*/ 	.word	0x00000000
	.align		4
        /*0014*/ 	.word	0xfffffffd
	.align		4
        /*0018*/ 	.word	0x00000000
	.align		4
        /*001c*/ 	.word	0xfffffffc


//--------------------- .text._Z13what_is_my_idPjS_S_ --------------------------
	.section	.text._Z13what_is_my_idPjS_S_,"ax",@progbits
	.align	128
        .global         _Z13what_is_my_idPjS_S_
        .type           _Z13what_is_my_idPjS_S_,@function
        .size           _Z13what_is_my_idPjS_S_,(.L_x_1 - _Z13what_is_my_idPjS_S_)
        .other          _Z13what_is_my_idPjS_S_,@"STO_CUDA_ENTRY STV_DEFAULT"
_Z13what_is_my_idPjS_S_:
.text._Z13what_is_my_idPjS_S_:
[----:B------:R-:W-:Y:S01]  /*0000*/  LDC R1, c[0x0][0x37c] ;  /* 0x0000df00ff017b82 */ /* 0x000fe20000000800 */
[----:B------:R-:W0:Y:S01]  /*0010*/  S2R R13, SR_CTAID.X ;  /* 0x00000000000d7919 */ /* 0x000e220000002500 */
[----:B------:R-:W1:Y:S06]  /*0020*/  LDCU UR6, c[0x0][0x360] ;  /* 0x00006c00ff0677ac */ /* 0x000e6c0008000800 */
[----:B------:R-:W2:Y:S01]  /*0030*/  LDC.64 R2, c[0x0][0x380] ;  /* 0x0000e000ff027b82 */ /* 0x000ea20000000a00 */
[----:B------:R-:W1:Y:S01]  /*0040*/  S2R R15, SR_TID.X ;  /* 0x00000000000f7919 */ /* 0x000e620000002100 */
[----:B------:R-:W3:Y:S06]  /*0050*/  LDCU.64 UR4, c[0x0][0x358] ;  /* 0x00006b00ff0477ac */ /* 0x000eec0008000a00 */
[----:B------:R-:W4:Y:S08]  /*0060*/  LDC.64 R4, c[0x0][0x388] ;  /* 0x0000e200ff047b82 */ /* 0x000f300000000a00 */
[----:B------:R-:W5:Y:S01]  /*0070*/  LDC.64 R6, c[0x0][0x390] ;  /* 0x0000e400ff067b82 */ /* 0x000f620000000a00 */
[----:B0-----:R-:W-:-:S02]  /*0080*/  IMAD R0, R13, 0x2800, RZ ;  /* 0x000028000d007824 */ /* 0x001fc400078e02ff */
[----:B-1----:R-:W-:-:S03]  /*0090*/  IMAD R9, R13, UR6, R15 ;  /* 0x000000060d097c24 */ /* 0x002fc6000f8e020f */
[----:B------:R-:W-:Y:S01]  /*00a0*/  LOP3.LUT R0, R0, 0xff800, RZ, 0xc0, !PT ;  /* 0x000ff80000007812 */ /* 0x000fe200078ec0ff */
[C---:B--2---:R-:W-:Y:S01]  /*00b0*/  IMAD.WIDE.U32 R2, R9.reuse, 0x4, R2 ;  /* 0x0000000409027825 */ /* 0x044fe200078e0002 */
[----:B------:R-:W-:-:S03]  /*00c0*/  SHF.L.U32 R11, R9, 0x14, RZ ;  /* 0x00000014090b7819 */ /* 0x000fc600000006ff */
[C---:B----4-:R-:W-:Y:S01]  /*00d0*/  IMAD.WIDE.U32 R4, R9.reuse, 0x4, R4 ;  /* 0x0000000409047825 */ /* 0x050fe200078e0004 */
[----:B------:R-:W-:Y:S01]  /*00e0*/  LOP3.LUT R0, R0, 0x3ff00000, R11, 0xf8, !PT ;  /* 0x3ff0000000007812 */ /* 0x000fe200078ef80b */
[----:B---3--:R-:W-:Y:S02]  /*00f0*/  STG.E desc[UR4][R2.64], R13 ;  /* 0x0000000d02007986 */ /* 0x008fe4000c101904 */
[----:B-----5:R-:W-:Y:S01]  /*0100*/  IMAD.WIDE.U32 R6, R9, 0x4, R6 ;  /* 0x0000000409067825 */ /* 0x020fe200078e0006 */
[----:B------:R-:W-:Y:S01]  /*0110*/  LOP3.LUT R9, R0, R15, RZ, 0xfc, !PT ;  /* 0x0000000f00097212 */ /* 0x000fe200078efcff */
[----:B------:R-:W-:Y:S04]  /*0120*/  STG.E desc[UR4][R4.64], R15 ;  /* 0x0000000f04007986 */ /* 0x000fe8000c101904 */
[----:B------:R-:W-:Y:S01]  /*0130*/  STG.E desc[UR4][R6.64], R9 ;  /* 0x0000000906007986 */ /* 0x000fe2000c101904 */
[----:B------:R-:W-:Y:S05]  /*0140*/  EXIT ;  /* 0x000000000000794d */ /* 0x000fea0003800000 */
.L_x_0:
[----:B------:R-:W-:-:S00]  /*0150*/  BRA `(.L_x_0) ;  /* 0xfffffffc00fc7947 */ /* 0x000fc0000383ffff */
[----:B------:R-:W-:-:S00]  /*0160*/  NOP ;  /* 0x0000000000007918 */ /* 0x000fc00000000000 */
        /* <DEDUP_REMOVED lines=9> */
.L_x_1:


//--------------------- .nv.shared.reserved.0     --------------------------
	.section	.nv.shared.reserved.0,"aw",@nobits
	.weak		__nv_reservedSMEM_offset_0_alias
	.size		__nv_reservedSMEM_offset_0_alias, 0, 64
	.other		__nv_reservedSMEM_offset_0_alias,@"STO_CUDA_RESERVED_SHARED STV_DEFAULT"
__nv_reservedSMEM_offset_0_alias:
	.zero		0
	.zero		64


//--------------------- .nv.constant0._Z13what_is_my_idPjS_S_ --------------------------
	.section	.nv.constant0._Z13what_is_my_idPjS_S_,"a",@progbits
	.sectionflags	@""
	.align	4
.nv.constant0._Z13what_is_my_idPjS_S_:
	.zero		920


//--------------------- SYMBOLS --------------------------

	.type		.nv.reservedSmem.offset0,@object
	.size		.nv.reservedSmem.offset0,0x4
